	.headerflags	@"EF_CUDA_TEXMODE_UNIFIED EF_CUDA_64BIT_ADDRESS EF_CUDA_ACCELERATORS EF_CUDA_SM90 EF_CUDA_VIRTUAL_SM(EF_CUDA_SM90)"
	.elftype	@"ET_EXEC"


//--------------------- .nv.info                  --------------------------
	.section	.nv.info,"",@"SHT_CUDA_INFO"
	.align	4


	//----- nvinfo : EIATTR_REGCOUNT
	.align		4
        /*0000*/ 	.byte	0x04, 0x2f
        /*0002*/ 	.short	(.L_1 - .L_0)
	.align		4
.L_0:
        /*0004*/ 	.word	index@(triton_poi_fused__unsafe_index_add_mul_sub_14)
        /*0008*/ 	.word	0x00000038


	//----- nvinfo : EIATTR_MIN_STACK_SIZE
	.align		4
.L_1:
        /*000c*/ 	.byte	0x04, 0x12
        /*000e*/ 	.short	(.L_3 - .L_2)
	.align		4
.L_2:
        /*0010*/ 	.word	index@(triton_poi_fused__unsafe_index_add_mul_sub_14)
        /*0014*/ 	.word	0x00000000


	//----- nvinfo : EIATTR_FRAME_SIZE
	.align		4
.L_3:
        /*0018*/ 	.byte	0x04, 0x11
        /*001a*/ 	.short	(.L_5 - .L_4)
	.align		4
.L_4:
        /*001c*/ 	.word	index@(triton_poi_fused__unsafe_index_add_mul_sub_14)
        /*0020*/ 	.word	0x00000000


	//----- nvinfo : EIATTR_MIN_STACK_SIZE
	.align		4
.L_5:
        /*0024*/ 	.byte	0x04, 0x12
        /*0026*/ 	.short	(.L_7 - .L_6)
	.align		4
.L_6:
        /*0028*/ 	.word	index@(triton_poi_fused__unsafe_index_add_mul_sub_14)
        /*002c*/ 	.word	0x00000000
.L_7:


//--------------------- .nv.info.triton_poi_fused__unsafe_index_add_mul_sub_14 --------------------------
	.section	.nv.info.triton_poi_fused__unsafe_index_add_mul_sub_14,"",@"SHT_CUDA_INFO"
	.sectionflags	@""
	.align	4


	//----- nvinfo : EIATTR_CUDA_API_VERSION
	.align		4
        /*0000*/ 	.byte	0x04, 0x37
        /*0002*/ 	.short	(.L_9 - .L_8)
.L_8:
        /*0004*/ 	.word	0x0000007c


	//----- nvinfo : EIATTR_KPARAM_INFO
	.align		4
.L_9:
        /*0008*/ 	.byte	0x04, 0x17
        /*000a*/ 	.short	(.L_11 - .L_10)
.L_10:
        /*000c*/ 	.word	0x00000000
        /*0010*/ 	.short	0x0008
        /*0012*/ 	.short	0x0040
        /*0014*/ 	.byte	0x00, 0xf0, 0x11, 0x00


	//----- nvinfo : EIATTR_KPARAM_INFO
	.align		4
.L_11:
        /*0018*/ 	.byte	0x04, 0x17
        /*001a*/ 	.short	(.L_13 - .L_12)
.L_12:
        /*001c*/ 	.word	0x00000000
        /*0020*/ 	.short	0x0007
        /*0022*/ 	.short	0x0038
        /*0024*/ 	.byte	0x00, 0xf4, 0x21, 0x00


	//----- nvinfo : EIATTR_KPARAM_INFO
	.align		4
.L_13:
        /*0028*/ 	.byte	0x04, 0x17
        /*002a*/ 	.short	(.L_15 - .L_14)
.L_14:
        /*002c*/ 	.word	0x00000000
        /*0030*/ 	.short	0x0006
        /*0032*/ 	.short	0x0030
        /*0034*/ 	.byte	0x00, 0xf4, 0x21, 0x00


	//----- nvinfo : EIATTR_KPARAM_INFO
	.align		4
.L_15:
        /*0038*/ 	.byte	0x04, 0x17
        /*003a*/ 	.short	(.L_17 - .L_16)
.L_16:
        /*003c*/ 	.word	0x00000000
        /*0040*/ 	.short	0x0005
        /*0042*/ 	.short	0x0028
        /*0044*/ 	.byte	0x00, 0xf4, 0x21, 0x00


	//----- nvinfo : EIATTR_KPARAM_INFO
	.align		4
.L_17:
        /*0048*/ 	.byte	0x04, 0x17
        /*004a*/ 	.short	(.L_19 - .L_18)
.L_18:
        /*004c*/ 	.word	0x00000000
        /*0050*/ 	.short	0x0004
        /*0052*/ 	.short	0x0020
        /*0054*/ 	.byte	0x00, 0xf4, 0x21, 0x00


	//----- nvinfo : EIATTR_KPARAM_INFO
	.align		4
.L_19:
        /*0058*/ 	.byte	0x04, 0x17
        /*005a*/ 	.short	(.L_21 - .L_20)
.L_20:
        /*005c*/ 	.word	0x00000000
        /*0060*/ 	.short	0x0003
        /*0062*/ 	.short	0x0018
        /*0064*/ 	.byte	0x00, 0xf4, 0x21, 0x00


	//----- nvinfo : EIATTR_KPARAM_INFO
	.align		4
.L_21:
        /*0068*/ 	.byte	0x04, 0x17
        /*006a*/ 	.short	(.L_23 - .L_22)
.L_22:
        /*006c*/ 	.word	0x00000000
        /*0070*/ 	.short	0x0002
        /*0072*/ 	.short	0x0010
        /*0074*/ 	.byte	0x00, 0xf4, 0x21, 0x00


	//----- nvinfo : EIATTR_KPARAM_INFO
	.align		4
.L_23:
        /*0078*/ 	.byte	0x04, 0x17
        /*007a*/ 	.short	(.L_25 - .L_24)
.L_24:
        /*007c*/ 	.word	0x00000000
        /*0080*/ 	.short	0x0001
        /*0082*/ 	.short	0x0008
        /*0084*/ 	.byte	0x00, 0xf4, 0x21, 0x00


	//----- nvinfo : EIATTR_KPARAM_INFO
	.align		4
.L_25:
        /*0088*/ 	.byte	0x04, 0x17
        /*008a*/ 	.short	(.L_27 - .L_26)
.L_26:
        /*008c*/ 	.word	0x00000000
        /*0090*/ 	.short	0x0000
        /*0092*/ 	.short	0x0000
        /*0094*/ 	.byte	0x00, 0xf4, 0x21, 0x00


	//----- nvinfo : EIATTR_SPARSE_MMA_MASK
	.align		4
.L_27:
        /*0098*/ 	.byte	0x03, 0x50
        /*009a*/ 	.short	0x0000


	//----- nvinfo : EIATTR_MAXREG_COUNT
	.align		4
        /*009c*/ 	.byte	0x03, 0x1b
        /*009e*/ 	.short	0x00ff


	//----- nvinfo : EIATTR_EXIT_INSTR_OFFSETS
	.align		4
        /*00a0*/ 	.byte	0x04, 0x1c
        /*00a2*/ 	.short	(.L_29 - .L_28)


	//   ....[0]....
.L_28:
        /*00a4*/ 	.word	0x000013a0


	//----- nvinfo : EIATTR_REQNTID
	.align		4
.L_29:
        /*00a8*/ 	.byte	0x04, 0x10
        /*00aa*/ 	.short	(.L_31 - .L_30)
.L_30:
        /*00ac*/ 	.word	0x00000080
        /*00b0*/ 	.word	0x00000001
        /*00b4*/ 	.word	0x00000001


	//----- nvinfo : EIATTR_CBANK_PARAM_SIZE
	.align		4
.L_31:
        /*00b8*/ 	.byte	0x03, 0x19
        /*00ba*/ 	.short	0x0044


	//----- nvinfo : EIATTR_PARAM_CBANK
	.align		4
        /*00bc*/ 	.byte	0x04, 0x0a
        /*00be*/ 	.short	(.L_33 - .L_32)
	.align		4
.L_32:
        /*00c0*/ 	.word	index@(.nv.constant0.triton_poi_fused__unsafe_index_add_mul_sub_14)
        /*00c4*/ 	.short	0x0210
        /*00c6*/ 	.short	0x0044


	//----- nvinfo : EIATTR_SW_WAR
	.align		4
.L_33:
        /*00c8*/ 	.byte	0x04, 0x36
        /*00ca*/ 	.short	(.L_35 - .L_34)
.L_34:
        /*00cc*/ 	.word	0x00000008
.L_35:


//--------------------- .nv.callgraph             --------------------------
	.section	.nv.callgraph,"",@"SHT_CUDA_CALLGRAPH"
	.align	4
	.sectionentsize	8
	.align		4
        /*0000*/ 	.word	0x00000000
	.align		4
        /*0004*/ 	.word	0xffffffff
	.align		4
        /*0008*/ 	.word	0x00000000
	.align		4
        /*000c*/ 	.word	0xfffffffe
	.align		4
        /*0010*/ 	.word	0x00000000
	.align		4
        /*0014*/ 	.word	0xfffffffd
	.align		4
        /*0018*/ 	.word	0x00000000
	.align		4
        /*001c*/ 	.word	0xfffffffc


//--------------------- .text.triton_poi_fused__unsafe_index_add_mul_sub_14 --------------------------
	.section	.text.triton_poi_fused__unsafe_index_add_mul_sub_14,"ax",@progbits
	.align	128
        .global         triton_poi_fused__unsafe_index_add_mul_sub_14
        .type           triton_poi_fused__unsafe_index_add_mul_sub_14,@function
        .size           triton_poi_fused__unsafe_index_add_mul_sub_14,(.L_x_1 - triton_poi_fused__unsafe_index_add_mul_sub_14)
        .other          triton_poi_fused__unsafe_index_add_mul_sub_14,@"STO_CUDA_ENTRY STV_DEFAULT"
triton_poi_fused__unsafe_index_add_mul_sub_14:
.text.triton_poi_fused__unsafe_index_add_mul_sub_14:
[----:B------:R-:W-:Y:S01]  /*0000*/  LDC R1, c[0x0][0x28] ;  /* 0x00000a00ff017b82 */ /* 0x000fe20000000800 */
[----:B------:R-:W1:Y:S07]  /*0010*/  S2R R0, SR_TID.X ;  /* 0x0000000000007919 */ /* 0x000e6e0000002100 */
[----:B------:R-:W2:Y:S01]  /*0020*/  LDC.64 R46, c[0x0][0x218] ;  /* 0x00008600ff2e7b82 */ /* 0x000ea20000000a00 */
[----:B------:R-:W-:Y:S01]  /*0030*/  ULDC.64 UR4, c[0x0][0x208] ;  /* 0x0000820000047ab9 */ /* 0x000fe20000000a00 */
[----:B------:R-:W-:Y:S01]  /*0040*/  ULDC.64 UR6, c[0x0][0x228] ;  /* 0x00008a0000067ab9 */ /* 0x000fe20000000a00 */
[----:B------:R-:W3:Y:S05]  /*0050*/  S2R R19, SR_CTAID.X ;  /* 0x0000000000137919 */ /* 0x000eea0000002500 */
[----:B------:R-:W4:Y:S08]  /*0060*/  LDC.64 R44, c[0x0][0x240] ;  /* 0x00009000ff2c7b82 */ /* 0x000f300000000a00 */
[----:B------:R-:W5:Y:S08]  /*0070*/  LDC.64 R8, c[0x0][0x220] ;  /* 0x00008800ff087b82 */ /* 0x000f700000000a00 */
[----:B------:R-:W5:Y:S01]  /*0080*/  LDC.64 R16, c[0x0][0x230] ;  /* 0x00008c00ff107b82 */ /* 0x000f620000000a00 */
[----:B-1----:R-:W-:-:S05]  /*0090*/  IMAD.SHL.U32 R0, R0, 0x4, RZ ;  /* 0x0000000400007824 */ /* 0x002fca00078e00ff */
[----:B------:R-:W-:-:S05]  /*00a0*/  LOP3.LUT R0, R0, 0x1fc, RZ, 0xc0, !PT ;  /* 0x000001fc00007812 */ /* 0x000fca00078ec0ff */
[----:B---3--:R-:W-:-:S05]  /*00b0*/  IMAD R2, R19, 0x400, R0 ;  /* 0x0000040013027824 */ /* 0x008fca00078e0200 */
[----:B------:R-:W-:-:S04]  /*00c0*/  SHF.R.S32.HI R3, RZ, 0x1f, R2 ;  /* 0x0000001fff037819 */ /* 0x000fc80000011402 */
[----:B------:R-:W-:-:S04]  /*00d0*/  LEA.HI R3, R3, R2, RZ, 0x5 ;  /* 0x0000000203037211 */ /* 0x000fc800078f28ff */
[----:B------:R-:W-:Y:S02]  /*00e0*/  SHF.R.S32.HI R43, RZ, 0x5, R3 ;  /* 0x00000005ff2b7819 */ /* 0x000fe40000011403 */
[----:B------:R-:W-:Y:S02]  /*00f0*/  LOP3.LUT R27, R3, 0xffffffe0, RZ, 0xc0, !PT ;  /* 0xffffffe0031b7812 */ /* 0x000fe400078ec0ff */
[----:B------:R-:W-:-:S04]  /*0100*/  LEA.HI R0, R43, R43, RZ, 0x5 ;  /* 0x0000002b2b007211 */ /* 0x000fc800078f28ff */
[----:B------:R-:W-:-:S04]  /*0110*/  LOP3.LUT R0, R0, 0xffffffe0, RZ, 0xc0, !PT ;  /* 0xffffffe000007812 */ /* 0x000fc800078ec0ff */
[----:B------:R-:W-:-:S05]  /*0120*/  IADD3 R43, R43, -R0, RZ ;  /* 0x800000002b2b7210 */ /* 0x000fca0007ffe0ff */
[----:B--2---:R-:W-:-:S04]  /*0130*/  IMAD.WIDE R10, R43, 0x8, R46 ;  /* 0x000000082b0a7825 */ /* 0x004fc800078e022e */
[----:B----4-:R-:W-:Y:S02]  /*0140*/  IMAD.WIDE R20, R43, 0x8, R44 ;  /* 0x000000082b147825 */ /* 0x010fe400078e022c */
[----:B------:R-:W2:Y:S02]  /*0150*/  LDG.E.EL.64 R10, desc[UR4][R10.64] ;  /* 0x000000040a0a7981 */ /* 0x000ea4000c2e1b00 */
[----:B------:R-:W-:Y:S02]  /*0160*/  IMAD.IADD R27, R2, 0x1, -R27 ;  /* 0x00000001021b7824 */ /* 0x000fe400078e0a1b */
[----:B------:R-:W3:Y:S02]  /*0170*/  LDG.E.EL.64 R20, desc[UR4][R20.64] ;  /* 0x0000000414147981 */ /* 0x000ee4000c2e1b00 */
[----:B-----5:R-:W-:-:S04]  /*0180*/  IMAD.WIDE R4, R27, 0x8, R8 ;  /* 0x000000081b047825 */ /* 0x020fc800078e0208 */
[----:B0-----:R-:W-:Y:S02]  /*0190*/  IMAD.WIDE R12, R27, 0x8, R16 ;  /* 0x000000081b0c7825 */ /* 0x001fe400078e0210 */
[----:B------:R-:W4:Y:S04]  /*01a0*/  LDG.E.EL.128 R4, desc[UR4][R4.64] ;  /* 0x0000000404047981 */ /* 0x000f28000c2e1d00 */
[----:B------:R-:W5:Y:S01]  /*01b0*/  LDG.E.EL.128 R12, desc[UR4][R12.64] ;  /* 0x000000040c0c7981 */ /* 0x000f62000c2e1d00 */
[----:B------:R-:W-:Y:S01]  /*01c0*/  SHF.R.S32.HI R39, RZ, 0x15, R19 ;  /* 0x00000015ff277819 */ /* 0x000fe20000011413 */
[----:B------:R-:W-:-:S03]  /*01d0*/  VIADD R0, R2, 0x2 ;  /* 0x0000000202007836 */ /* 0x000fc60000000000 */
[----:B------:R-:W-:-:S04]  /*01e0*/  SGXT R39, R39, 0x1 ;  /* 0x000000012727781a */ /* 0x000fc80000000200 */
[----:B------:R-:W-:-:S04]  /*01f0*/  LEA.HI R3, R39, R0, RZ, 0x5 ;  /* 0x0000000027037211 */ /* 0x000fc800078f28ff */
[----:B------:R-:W-:-:S04]  /*0200*/  LOP3.LUT R3, R3, 0xffffffe0, RZ, 0xc0, !PT ;  /* 0xffffffe003037812 */ /* 0x000fc800078ec0ff */
[----:B------:R-:W-:-:S05]  /*0210*/  IADD3 R19, R0, -R3, RZ ;  /* 0x8000000300137210 */ /* 0x000fca0007ffe0ff */
[----:B------:R-:W-:-:S04]  /*0220*/  IMAD.WIDE R8, R19, 0x8, R8 ;  /* 0x0000000813087825 */ /* 0x000fc800078e0208 */
[----:B------:R-:W-:Y:S01]  /*0230*/  IMAD.WIDE R16, R19, 0x8, R16 ;  /* 0x0000000813107825 */ /* 0x000fe200078e0210 */
[----:B--2---:R-:W-:Y:S02]  /*0240*/  SHF.R.U32.HI R23, RZ, 0x1b, R11 ;  /* 0x0000001bff177819 */ /* 0x004fe4000001160b */
[----:B---3--:R-:W-:Y:S02]  /*0250*/  SHF.R.U32.HI R25, RZ, 0x1b, R21 ;  /* 0x0000001bff197819 */ /* 0x008fe40000011615 */
[----:B------:R-:W-:Y:S02]  /*0260*/  LOP3.LUT R23, R23, 0x10, RZ, 0xc0, !PT ;  /* 0x0000001017177812 */ /* 0x000fe400078ec0ff */
[----:B------:R-:W-:Y:S02]  /*0270*/  LOP3.LUT R25, R25, 0x10, RZ, 0xc0, !PT ;  /* 0x0000001019197812 */ /* 0x000fe400078ec0ff */
[----:B------:R-:W-:Y:S02]  /*0280*/  IADD3 R23, P0, R10, R23, RZ ;  /* 0x000000170a177210 */ /* 0x000fe40007f1e0ff */
[----:B------:R-:W-:-:S02]  /*0290*/  IADD3 R10, P1, R20, R25, RZ ;  /* 0x00000019140a7210 */ /* 0x000fc40007f3e0ff */
[----:B----4-:R-:W-:Y:S01]  /*02a0*/  SHF.R.U32.HI R3, RZ, 0x19, R5 ;  /* 0x00000019ff037819 */ /* 0x010fe20000011605 */
[----:B------:R-:W-:Y:S01]  /*02b0*/  IMAD.X R18, RZ, RZ, R11, P0 ;  /* 0x000000ffff127224 */ /* 0x000fe200000e060b */
[----:B------:R-:W-:Y:S01]  /*02c0*/  LEA R20, P0, R4, UR6, 0x2 ;  /* 0x0000000604147c11 */ /* 0x000fe2000f8010ff */
[----:B------:R-:W-:Y:S01]  /*02d0*/  IMAD.X R21, RZ, RZ, R21, P1 ;  /* 0x000000ffff157224 */ /* 0x000fe200008e0615 */
[----:B------:R-:W-:Y:S02]  /*02e0*/  LEA R11, P1, R6, UR6, 0x2 ;  /* 0x00000006060b7c11 */ /* 0x000fe4000f8210ff */
[----:B------:R-:W-:Y:S02]  /*02f0*/  LOP3.LUT R3, R3, 0x40, RZ, 0xc0, !PT ;  /* 0x0000004003037812 */ /* 0x000fe400078ec0ff */
[----:B------:R-:W-:Y:S02]  /*0300*/  LEA.HI.X R5, R4, UR7, R5, 0x2, P0 ;  /* 0x0000000704057c11 */ /* 0x000fe400080f1405 */
[----:B------:R-:W-:-:S02]  /*0310*/  SHF.R.U32.HI R0, RZ, 0x19, R7 ;  /* 0x00000019ff007819 */ /* 0x000fc40000011607 */
[----:B------:R-:W-:Y:S02]  /*0320*/  LEA.HI.X R25, R6, UR7, R7, 0x2, P1 ;  /* 0x0000000706197c11 */ /* 0x000fe400088f1407 */
[----:B------:R-:W-:Y:S02]  /*0330*/  LEA.HI R4, R39, R2, RZ, 0xa ;  /* 0x0000000227047211 */ /* 0x000fe400078f50ff */
[----:B-----5:R-:W-:Y:S02]  /*0340*/  LEA R7, P2, R12, UR6, 0x2 ;  /* 0x000000060c077c11 */ /* 0x020fe4000f8410ff */
[----:B------:R-:W-:Y:S02]  /*0350*/  SHF.R.U32.HI R6, RZ, 0x19, R13 ;  /* 0x00000019ff067819 */ /* 0x000fe4000001160d */
[----:B------:R-:W-:Y:S02]  /*0360*/  IADD3 R3, P1, R3, R20, RZ ;  /* 0x0000001403037210 */ /* 0x000fe40007f3e0ff */
[----:B------:R-:W-:-:S02]  /*0370*/  SHF.R.S32.HI R20, RZ, 0xa, R4 ;  /* 0x0000000aff147819 */ /* 0x000fc40000011404 */
[----:B------:R-:W-:Y:S02]  /*0380*/  LEA.HI.X R4, R12, UR7, R13, 0x2, P2 ;  /* 0x000000070c047c11 */ /* 0x000fe400090f140d */
[----:B------:R-:W-:Y:S01]  /*0390*/  LOP3.LUT R6, R6, 0x40, RZ, 0xc0, !PT ;  /* 0x0000004006067812 */ /* 0x000fe200078ec0ff */
[----:B------:R-:W0:Y:S01]  /*03a0*/  LDC.64 R12, c[0x0][0x238] ;  /* 0x00008e00ff0c7b82 */ /* 0x000e220000000a00 */
[----:B------:R-:W-:Y:S02]  /*03b0*/  LOP3.LUT R0, R0, 0x40, RZ, 0xc0, !PT ;  /* 0x0000004000007812 */ /* 0x000fe400078ec0ff */
[----:B------:R-:W-:Y:S02]  /*03c0*/  IADD3 R6, P2, R6, R7, RZ ;  /* 0x0000000706067210 */ /* 0x000fe40007f5e0ff */
[C---:B------:R-:W-:Y:S01]  /*03d0*/  SHF.L.U64.HI R7, R23.reuse, 0x6, R18 ;  /* 0x0000000617077819 */ /* 0x040fe20000010212 */
[----:B------:R-:W-:Y:S01]  /*03e0*/  IMAD.SHL.U32 R23, R23, 0x40, RZ ;  /* 0x0000004017177824 */ /* 0x000fe200078e00ff */
[----:B------:R-:W-:Y:S01]  /*03f0*/  IADD3.X R5, RZ, R5, RZ, P1, !PT ;  /* 0x00000005ff057210 */ /* 0x000fe20000ffe4ff */
[----:B------:R-:W-:Y:S01]  /*0400*/  IMAD.X R4, RZ, RZ, R4, P2 ;  /* 0x000000ffff047224 */ /* 0x000fe200010e0604 */
[C---:B------:R-:W-:Y:S01]  /*0410*/  SHF.L.U64.HI R22, R10.reuse, 0x6, R21 ;  /* 0x000000060a167819 */ /* 0x040fe20000010215 */
[----:B------:R-:W-:Y:S01]  /*0420*/  IMAD.SHL.U32 R21, R10, 0x40, RZ ;  /* 0x000000400a157824 */ /* 0x000fe200078e00ff */
[----:B------:R-:W-:Y:S01]  /*0430*/  IADD3 R30, P1, R23, R3, RZ ;  /* 0x00000003171e7210 */ /* 0x000fe20007f3e0ff */
[----:B------:R-:W2:Y:S01]  /*0440*/  LDG.E.EL.128 R16, desc[UR4][R16.64] ;  /* 0x0000000410107981 */ /* 0x000ea2000c2e1d00 */
[----:B------:R-:W-:-:S02]  /*0450*/  IADD3 R34, P2, R6, R23, RZ ;  /* 0x0000001706227210 */ /* 0x000fc40007f5e0ff */
[----:B------:R-:W-:Y:S01]  /*0460*/  IADD3 R0, P0, R0, R11, RZ ;  /* 0x0000000b00007210 */ /* 0x000fe20007f1e0ff */
[----:B------:R-:W-:Y:S01]  /*0470*/  IMAD.X R31, R7, 0x1, R5, P1 ;  /* 0x00000001071f7824 */ /* 0x000fe200008e0605 */
[----:B------:R-:W-:Y:S01]  /*0480*/  SHF.L.U32 R20, R20, 0x8, RZ ;  /* 0x0000000814147819 */ /* 0x000fe200000006ff */
[----:B------:R-:W3:Y:S01]  /*0490*/  LDG.E.EL.128 R8, desc[UR4][R8.64] ;  /* 0x0000000408087981 */ /* 0x000ee2000c2e1d00 */
[----:B------:R-:W-:Y:S01]  /*04a0*/  IMAD.X R35, R4, 0x1, R7, P2 ;  /* 0x0000000104237824 */ /* 0x000fe200010e0607 */
[----:B------:R-:W-:Y:S02]  /*04b0*/  SHF.R.U32.HI R29, RZ, 0x19, R15 ;  /* 0x00000019ff1d7819 */ /* 0x000fe4000001160f */
[----:B------:R-:W-:Y:S01]  /*04c0*/  LEA R24, P1, R14, UR6, 0x2 ;  /* 0x000000060e187c11 */ /* 0x000fe2000f8210ff */
[C---:B------:R-:W-:Y:S01]  /*04d0*/  IMAD.WIDE R30, R20.reuse, 0x4, R30 ;  /* 0x00000004141e7825 */ /* 0x040fe200078e021e */
[----:B------:R-:W-:Y:S02]  /*04e0*/  LOP3.LUT R29, R29, 0x40, RZ, 0xc0, !PT ;  /* 0x000000401d1d7812 */ /* 0x000fe400078ec0ff */
[----:B------:R-:W-:Y:S01]  /*04f0*/  IADD3 R32, P3, R21, R3, RZ ;  /* 0x0000000315207210 */ /* 0x000fe20007f7e0ff */
[----:B------:R-:W-:Y:S01]  /*0500*/  IMAD.WIDE R34, R20, 0x4, R34 ;  /* 0x0000000414227825 */ /* 0x000fe200078e0222 */
[----:B------:R-:W-:Y:S01]  /*0510*/  LEA.HI.X R14, R14, UR7, R15, 0x2, P1 ;  /* 0x000000070e0e7c11 */ /* 0x000fe200088f140f */
[----:B------:R-:W4:Y:S01]  /*0520*/  LDG.E.EL R31, desc[UR4][R30.64] ;  /* 0x000000041e1f7981 */ /* 0x000f22000c2e1900 */
[----:B------:R-:W-:Y:S01]  /*0530*/  IADD3 R24, P1, R29, R24, RZ ;  /* 0x000000181d187210 */ /* 0x000fe20007f3e0ff */
[----:B0-----:R-:W-:Y:S01]  /*0540*/  IMAD.WIDE R12, R27, 0x4, R12 ;  /* 0x000000041b0c7825 */ /* 0x001fe200078e020c */
[----:B------:R-:W-:Y:S01]  /*0550*/  IADD3 R40, P2, R21, R6, RZ ;  /* 0x0000000615287210 */ /* 0x000fe20007f5e0ff */
[----:B------:R0:W4:Y:S01]  /*0560*/  LDG.E.EL R34, desc[UR4][R34.64] ;  /* 0x0000000422227981 */ /* 0x000122000c2e1900 */
[----:B------:R-:W-:-:S02]  /*0570*/  IADD3.X R29, RZ, R14, RZ, P1, !PT ;  /* 0x0000000eff1d7210 */ /* 0x000fc40000ffe4ff */
[----:B------:R-:W-:Y:S01]  /*0580*/  IADD3.X R33, R22, R5, RZ, P3, !PT ;  /* 0x0000000516217210 */ /* 0x000fe20001ffe4ff */
[----:B------:R-:W5:Y:S01]  /*0590*/  LDG.E.EL.128 R12, desc[UR4][R12.64] ;  /* 0x000000040c0c7981 */ /* 0x000f62000c2e1d00 */
[----:B------:R-:W-:Y:S01]  /*05a0*/  IMAD.X R41, R22, 0x1, R4, P2 ;  /* 0x0000000116297824 */ /* 0x000fe200010e0604 */
[----:B------:R-:W-:Y:S01]  /*05b0*/  IADD3 R36, P1, R24, R23, RZ ;  /* 0x0000001718247210 */ /* 0x000fe20007f3e0ff */
[----:B------:R-:W-:Y:S02]  /*05c0*/  IMAD.X R25, RZ, RZ, R25, P0 ;  /* 0x000000ffff197224 */ /* 0x000fe400000e0619 */
[----:B------:R-:W-:Y:S01]  /*05d0*/  IMAD.WIDE R32, R20, 0x4, R32 ;  /* 0x0000000414207825 */ /* 0x000fe200078e0220 */
[----:B------:R-:W-:-:S03]  /*05e0*/  IADD3 R26, P0, R0, R23, RZ ;  /* 0x00000017001a7210 */ /* 0x000fc60007f1e0ff */
[C---:B------:R-:W-:Y:S01]  /*05f0*/  IMAD.WIDE R40, R20.reuse, 0x4, R40 ;  /* 0x0000000414287825 */ /* 0x040fe200078e0228 */
[----:B------:R-:W-:Y:S01]  /*0600*/  IADD3.X R37, R29, R7, RZ, P1, !PT ;  /* 0x000000071d257210 */ /* 0x000fe20000ffe4ff */
[----:B------:R-:W2:Y:S02]  /*0610*/  LDG.E.EL R33, desc[UR4][R32.64] ;  /* 0x0000000420217981 */ /* 0x000ea4000c2e1900 */
[----:B------:R-:W-:Y:S02]  /*0620*/  IMAD.X R27, R25, 0x1, R7, P0 ;  /* 0x00000001191b7824 */ /* 0x000fe400000e0607 */
[----:B------:R-:W2:Y:S01]  /*0630*/  LDG.E.EL R30, desc[UR4][R40.64] ;  /* 0x00000004281e7981 */ /* 0x000ea2000c2e1900 */
[----:B------:R-:W-:-:S04]  /*0640*/  IMAD.WIDE R36, R20, 0x4, R36 ;  /* 0x0000000414247825 */ /* 0x000fc800078e0224 */
[----:B------:R-:W-:Y:S02]  /*0650*/  IMAD.WIDE R26, R20, 0x4, R26 ;  /* 0x00000004141a7825 */ /* 0x000fe400078e021a */
[----:B------:R-:W2:Y:S04]  /*0660*/  LDG.E.EL R37, desc[UR4][R36.64] ;  /* 0x0000000424257981 */ /* 0x000ea8000c2e1900 */
[----:B------:R1:W2:Y:S01]  /*0670*/  LDG.E.EL R32, desc[UR4][R26.64] ;  /* 0x000000041a207981 */ /* 0x0002a2000c2e1900 */
[----:B------:R-:W-:-:S05]  /*0680*/  VIADD R28, R2, 0x200 ;  /* 0x00000200021c7836 */ /* 0x000fca0000000000 */
[----:B0-----:R-:W-:Y:S01]  /*0690*/  LEA.HI R35, R39, R28, RZ, 0x5 ;  /* 0x0000001c27237211 */ /* 0x001fe200078f28ff */
[----:B-1----:R-:W0:Y:S03]  /*06a0*/  LDC.64 R26, c[0x0][0x248] ;  /* 0x00009200ff1a7b82 */ /* 0x002e260000000a00 */
[----:B------:R-:W-:-:S04]  /*06b0*/  SHF.R.S32.HI R35, RZ, 0x5, R35 ;  /* 0x00000005ff237819 */ /* 0x000fc80000011423 */
[----:B------:R-:W-:-:S04]  /*06c0*/  LEA.HI R38, R35, R35, RZ, 0x5 ;  /* 0x0000002323267211 */ /* 0x000fc800078f28ff */
[----:B------:R-:W-:Y:S02]  /*06d0*/  LOP3.LUT R38, R38, 0xffffffe0, RZ, 0xc0, !PT ;  /* 0xffffffe026267812 */ /* 0x000fe400078ec0ff */
[----:B------:R-:W-:-:S03]  /*06e0*/  IADD3 R40, P0, R21, R0, RZ ;  /* 0x0000000015287210 */ /* 0x000fc60007f1e0ff */
[----:B------:R-:W-:Y:S01]  /*06f0*/  IMAD.IADD R35, R35, 0x1, -R38 ;  /* 0x0000000123237824 */ /* 0x000fe200078e0a26 */
[----:B------:R-:W-:-:S03]  /*0700*/  IADD3.X R41, R22, R25, RZ, P0, !PT ;  /* 0x0000001916297210 */ /* 0x000fc600007fe4ff */
[----:B------:R-:W-:-:S04]  /*0710*/  IMAD.WIDE R46, R35, 0x8, R46 ;  /* 0x00000008232e7825 */ /* 0x000fc800078e022e */
[----:B------:R-:W-:-:S04]  /*0720*/  IMAD.WIDE R44, R35, 0x8, R44 ;  /* 0x00000008232c7825 */ /* 0x000fc800078e022c */
[----:B0-----:R-:W-:-:S04]  /*0730*/  IMAD.WIDE R48, R35, 0x4, R26 ;  /* 0x0000000423307825 */ /* 0x001fc800078e021a */
[----:B------:R-:W-:Y:S01]  /*0740*/  IMAD.WIDE R42, R43, 0x4, R26 ;  /* 0x000000042b2a7825 */ /* 0x000fe200078e021a */
[----:B------:R-:W-:Y:S01]  /*0750*/  LEA.HI R28, R39, R28, RZ, 0xa ;  /* 0x0000001c271c7211 */ /* 0x000fe200078f50ff */
[----:B------:R-:W2:Y:S04]  /*0760*/  LDG.E.EL R26, desc[UR4][R48.64] ;  /* 0x00000004301a7981 */ /* 0x000ea8000c2e1900 */
[----:B------:R0:W2:Y:S01]  /*0770*/  LDG.E.EL R27, desc[UR4][R42.64] ;  /* 0x000000042a1b7981 */ /* 0x0000a2000c2e1900 */
[----:B------:R-:W-:-:S06]  /*0780*/  IMAD.WIDE R40, R20, 0x4, R40 ;  /* 0x0000000414287825 */ /* 0x000fcc00078e0228 */
[----:B------:R-:W2:Y:S01]  /*0790*/  LDG.E.EL R40, desc[UR4][R40.64] ;  /* 0x0000000428287981 */ /* 0x000ea2000c2e1900 */
[C---:B---3--:R-:W-:Y:S02]  /*07a0*/  LEA R35, P0, R8.reuse, UR6, 0x2 ;  /* 0x0000000608237c11 */ /* 0x048fe4000f8010ff */
[--C-:B------:R-:W-:Y:S02]  /*07b0*/  SHF.R.U32.HI R36, RZ, 0x19, R9.reuse ;  /* 0x00000019ff247819 */ /* 0x100fe40000011609 */
[----:B------:R-:W-:Y:S02]  /*07c0*/  LEA.HI.X R38, R8, UR7, R9, 0x2, P0 ;  /* 0x0000000708267c11 */ /* 0x000fe400080f1409 */
[----:B------:R-:W-:Y:S02]  /*07d0*/  IADD3 R8, P1, R21, R24, RZ ;  /* 0x0000001815087210 */ /* 0x000fe40007f3e0ff */
[----:B------:R-:W-:-:S03]  /*07e0*/  LOP3.LUT R36, R36, 0x40, RZ, 0xc0, !PT ;  /* 0x0000004024247812 */ /* 0x000fc600078ec0ff */
[----:B------:R-:W-:Y:S01]  /*07f0*/  IMAD.X R9, R22, 0x1, R29, P1 ;  /* 0x0000000116097824 */ /* 0x000fe200008e061d */
[----:B------:R-:W-:Y:S01]  /*0800*/  IADD3 R36, P0, R36, R35, RZ ;  /* 0x0000002324247210 */ /* 0x000fe20007f1e0ff */
[----:B----4-:R-:W-:Y:S01]  /*0810*/  FADD R34, -R31, R34 ;  /* 0x000000221f227221 */ /* 0x010fe20000000100 */
[----:B------:R-:W-:-:S04]  /*0820*/  IMAD.WIDE R8, R20, 0x4, R8 ;  /* 0x0000000414087825 */ /* 0x000fc800078e0208 */
[----:B-----5:R-:W-:Y:S01]  /*0830*/  FFMA R34, R12, R34, R31 ;  /* 0x000000220c227223 */ /* 0x020fe2000000001f */
[----:B------:R-:W-:Y:S01]  /*0840*/  IMAD.X R31, RZ, RZ, R38, P0 ;  /* 0x000000ffff1f7224 */ /* 0x000fe200000e0626 */
[----:B0-----:R-:W-:Y:S01]  /*0850*/  IADD3 R42, P0, R36, R23, RZ ;  /* 0x00000017242a7210 */ /* 0x001fe20007f1e0ff */
[----:B------:R2:W3:Y:S03]  /*0860*/  LDG.E.EL R35, desc[UR4][R8.64] ;  /* 0x0000000408237981 */ /* 0x0004e6000c2e1900 */
[----:B------:R-:W-:Y:S02]  /*0870*/  IADD3.X R43, R31, R7, RZ, P0, !PT ;  /* 0x000000071f2b7210 */ /* 0x000fe400007fe4ff */
[----:B--2---:R-:W-:Y:S02]  /*0880*/  SHF.R.U32.HI R8, RZ, 0x19, R17 ;  /* 0x00000019ff087819 */ /* 0x004fe40000011611 */
[----:B------:R-:W-:-:S02]  /*0890*/  LEA R9, P0, R16, UR6, 0x2 ;  /* 0x0000000610097c11 */ /* 0x000fc4000f8010ff */
[----:B------:R-:W-:Y:S02]  /*08a0*/  LOP3.LUT R8, R8, 0x40, RZ, 0xc0, !PT ;  /* 0x0000004008087812 */ /* 0x000fe400078ec0ff */
[----:B------:R-:W-:Y:S02]  /*08b0*/  LEA.HI.X R17, R16, UR7, R17, 0x2, P0 ;  /* 0x0000000710117c11 */ /* 0x000fe400080f1411 */
[C---:B------:R-:W-:Y:S02]  /*08c0*/  LEA R38, P0, R10.reuse, UR6, 0x2 ;  /* 0x000000060a267c11 */ /* 0x040fe4000f8010ff */
[----:B------:R-:W-:Y:S02]  /*08d0*/  IADD3 R16, P1, R8, R9, RZ ;  /* 0x0000000908107210 */ /* 0x000fe40007f3e0ff */
[----:B------:R-:W-:Y:S02]  /*08e0*/  LEA.HI.X R39, R10, UR7, R11, 0x2, P0 ;  /* 0x000000070a277c11 */ /* 0x000fe400080f140b */
[----:B------:R-:W-:Y:S01]  /*08f0*/  IADD3 R8, P0, R16, R23, RZ ;  /* 0x0000001710087210 */ /* 0x000fe20007f1e0ff */
[----:B------:R-:W-:-:S02]  /*0900*/  IMAD.X R17, RZ, RZ, R17, P1 ;  /* 0x000000ffff117224 */ /* 0x000fc400008e0611 */
[----:B------:R-:W-:Y:S01]  /*0910*/  FADD R30, -R33, R30 ;  /* 0x0000001e211e7221 */ /* 0x000fe20000000100 */
[----:B------:R-:W-:-:S04]  /*0920*/  IMAD.WIDE R42, R20, 0x4, R42 ;  /* 0x00000004142a7825 */ /* 0x000fc800078e022a */
[----:B------:R-:W-:Y:S02]  /*0930*/  IMAD.X R9, R17, 0x1, R7, P0 ;  /* 0x0000000111097824 */ /* 0x000fe400000e0607 */
[----:B------:R-:W-:Y:S02]  /*0940*/  FFMA R30, R12, R30, R33 ;  /* 0x0000001e0c1e7223 */ /* 0x000fe40000000021 */
[----:B------:R0:W2:Y:S01]  /*0950*/  LDG.E.EL R33, desc[UR4][R42.64] ;  /* 0x000000042a217981 */ /* 0x0000a2000c2e1900 */
[----:B------:R-:W-:Y:S01]  /*0960*/  FADD R37, -R32, R37 ;  /* 0x0000002520257221 */ /* 0x000fe20000000100 */
[----:B0-----:R-:W-:Y:S02]  /*0970*/  IMAD.WIDE R42, R20, 0x4, R8 ;  /* 0x00000004142a7825 */ /* 0x001fe400078e0208 */
[----:B------:R-:W4:Y:S02]  /*0980*/  LDG.E.EL.64 R8, desc[UR4][R46.64] ;  /* 0x000000042e087981 */ /* 0x000f24000c2e1b00 */
[----:B------:R-:W-:Y:S01]  /*0990*/  FFMA R32, R13, R37, R32 ;  /* 0x000000250d207223 */ /* 0x000fe20000000020 */
[----:B------:R-:W-:-:S02]  /*09a0*/  SHF.R.U32.HI R37, RZ, 0x19, R11 ;  /* 0x00000019ff257819 */ /* 0x000fc4000001160b */
[----:B------:R0:W5:Y:S04]  /*09b0*/  LDG.E.EL.64 R10, desc[UR4][R44.64] ;  /* 0x000000042c0a7981 */ /* 0x000168000c2e1b00 */
[----:B------:R-:W2:Y:S01]  /*09c0*/  LDG.E.EL R42, desc[UR4][R42.64] ;  /* 0x000000042a2a7981 */ /* 0x000ea2000c2e1900 */
[----:B------:R-:W-:Y:S02]  /*09d0*/  SHF.R.U32.HI R41, RZ, 0x19, R19 ;  /* 0x00000019ff297819 */ /* 0x000fe40000011613 */
[----:B------:R-:W-:Y:S02]  /*09e0*/  LOP3.LUT R37, R37, 0x40, RZ, 0xc0, !PT ;  /* 0x0000004025257812 */ /* 0x000fe400078ec0ff */
[----:B------:R-:W-:Y:S02]  /*09f0*/  LEA R48, P1, R18, UR6, 0x2 ;  /* 0x0000000612307c11 */ /* 0x000fe4000f8210ff */
[----:B------:R-:W-:-:S02]  /*0a00*/  LOP3.LUT R41, R41, 0x40, RZ, 0xc0, !PT ;  /* 0x0000004029297812 */ /* 0x000fc400078ec0ff */
[----:B------:R-:W-:Y:S02]  /*0a10*/  IADD3 R38, P0, R37, R38, RZ ;  /* 0x0000002625267210 */ /* 0x000fe40007f1e0ff */
[----:B------:R-:W-:Y:S02]  /*0a20*/  LEA.HI.X R37, R18, UR7, R19, 0x2, P1 ;  /* 0x0000000712257c11 */ /* 0x000fe400088f1413 */
[----:B------:R-:W-:Y:S02]  /*0a30*/  IADD3 R18, P1, R41, R48, RZ ;  /* 0x0000003029127210 */ /* 0x000fe40007f3e0ff */
[----:B------:R-:W-:Y:S02]  /*0a40*/  IADD3.X R19, RZ, R39, RZ, P0, !PT ;  /* 0x00000027ff137210 */ /* 0x000fe400007fe4ff */
[----:B------:R-:W-:Y:S01]  /*0a50*/  IADD3 R48, P0, R38, R23, RZ ;  /* 0x0000001726307210 */ /* 0x000fe20007f1e0ff */
[----:B------:R-:W-:Y:S01]  /*0a60*/  IMAD.X R37, RZ, RZ, R37, P1 ;  /* 0x000000ffff257224 */ /* 0x000fe200008e0625 */
[----:B0-----:R-:W-:-:S03]  /*0a70*/  IADD3 R44, P1, R21, R36, RZ ;  /* 0x00000024152c7210 */ /* 0x001fc60007f3e0ff */
[----:B------:R-:W-:Y:S01]  /*0a80*/  IMAD.X R49, R19, 0x1, R7, P0 ;  /* 0x0000000113317824 */ /* 0x000fe200000e0607 */
[----:B------:R-:W-:Y:S01]  /*0a90*/  IADD3 R46, P0, R18, R23, RZ ;  /* 0x00000017122e7210 */ /* 0x000fe20007f1e0ff */
[----:B------:R-:W-:-:S03]  /*0aa0*/  IMAD.X R45, R22, 0x1, R31, P1 ;  /* 0x00000001162d7824 */ /* 0x000fc600008e061f */
[----:B------:R-:W-:Y:S01]  /*0ab0*/  IADD3.X R47, R37, R7, RZ, P0, !PT ;  /* 0x00000007252f7210 */ /* 0x000fe200007fe4ff */
[----:B------:R-:W-:Y:S01]  /*0ac0*/  IMAD.WIDE R52, R20, 0x4, R44 ;  /* 0x0000000414347825 */ /* 0x000fe200078e022c */
[----:B------:R-:W-:-:S03]  /*0ad0*/  IADD3 R44, P0, R21, R16, RZ ;  /* 0x00000010152c7210 */ /* 0x000fc60007f1e0ff */
[----:B------:R-:W-:Y:S01]  /*0ae0*/  IMAD.WIDE R50, R20, 0x4, R46 ;  /* 0x0000000414327825 */ /* 0x000fe200078e022e */
[----:B------:R-:W-:Y:S01]  /*0af0*/  SHF.R.S32.HI R28, RZ, 0xa, R28 ;  /* 0x0000000aff1c7819 */ /* 0x000fe2000001141c */
[----:B------:R-:W2:Y:S02]  /*0b00*/  LDG.E.EL R7, desc[UR4][R52.64] ;  /* 0x0000000434077981 */ /* 0x000ea4000c2e1900 */
[----:B------:R-:W-:Y:S01]  /*0b10*/  IMAD.X R45, R22, 0x1, R17, P0 ;  /* 0x00000001162d7824 */ /* 0x000fe200000e0611 */
[----:B------:R-:W-:Y:S01]  /*0b20*/  IADD3 R46, P0, R21, R38, RZ ;  /* 0x00000026152e7210 */ /* 0x000fe20007f1e0ff */
[----:B------:R0:W2:Y:S03]  /*0b30*/  LDG.E.EL R23, desc[UR4][R50.64] ;  /* 0x0000000432177981 */ /* 0x0000a6000c2e1900 */
[----:B------:R-:W-:Y:S01]  /*0b40*/  IADD3.X R47, R22, R19, RZ, P0, !PT ;  /* 0x00000013162f7210 */ /* 0x000fe200007fe4ff */
[----:B------:R-:W-:-:S04]  /*0b50*/  IMAD.WIDE R48, R20, 0x4, R48 ;  /* 0x0000000414307825 */ /* 0x000fc800078e0230 */
[----:B0-----:R-:W-:Y:S01]  /*0b60*/  IMAD.WIDE R50, R20, 0x4, R46 ;  /* 0x0000000414327825 */ /* 0x001fe200078e022e */
[----:B------:R-:W-:-:S04]  /*0b70*/  IADD3 R46, P1, R21, R18, RZ ;  /* 0x00000012152e7210 */ /* 0x000fc80007f3e0ff */
[----:B------:R-:W-:Y:S02]  /*0b80*/  IADD3.X R47, R22, R37, RZ, P1, !PT ;  /* 0x00000025162f7210 */ /* 0x000fe40000ffe4ff */
[----:B------:R-:W-:Y:S01]  /*0b90*/  SHF.L.U32 R41, R28, 0x8, RZ ;  /* 0x000000081c297819 */ /* 0x000fe200000006ff */
[----:B---3--:R-:W-:-:S04]  /*0ba0*/  FADD R35, -R40, R35 ;  /* 0x0000002328237221 */ /* 0x008fc80000000100 */
[----:B------:R-:W-:Y:S02]  /*0bb0*/  FFMA R35, R13, R35, R40 ;  /* 0x000000230d237223 */ /* 0x000fe40000000028 */
[----:B------:R0:W3:Y:S02]  /*0bc0*/  LDG.E.EL R40, desc[UR4][R48.64] ;  /* 0x0000000430287981 */ /* 0x0000e4000c2e1900 */
[----:B0-----:R-:W-:Y:S01]  /*0bd0*/  IMAD.WIDE R48, R20, 0x4, R44 ;  /* 0x0000000414307825 */ /* 0x001fe200078e022c */
[----:B----4-:R-:W-:-:S04]  /*0be0*/  SHF.R.U32.HI R39, RZ, 0x1b, R9 ;  /* 0x0000001bff277819 */ /* 0x010fc80000011609 */
[----:B------:R-:W-:-:S04]  /*0bf0*/  LOP3.LUT R39, R39, 0x10, RZ, 0xc0, !PT ;  /* 0x0000001027277812 */ /* 0x000fc800078ec0ff */
[----:B------:R-:W-:Y:S02]  /*0c00*/  IADD3 R8, P0, R8, R39, RZ ;  /* 0x0000002708087210 */ /* 0x000fe40007f1e0ff */
[----:B-----5:R-:W-:-:S04]  /*0c10*/  SHF.R.U32.HI R39, RZ, 0x1b, R11 ;  /* 0x0000001bff277819 */ /* 0x020fc8000001160b */
[----:B------:R-:W-:Y:S01]  /*0c20*/  LOP3.LUT R39, R39, 0x10, RZ, 0xc0, !PT ;  /* 0x0000001027277812 */ /* 0x000fe200078ec0ff */
[----:B------:R-:W-:-:S03]  /*0c30*/  IMAD.X R9, RZ, RZ, R9, P0 ;  /* 0x000000ffff097224 */ /* 0x000fc600000e0609 */
[----:B------:R-:W-:-:S05]  /*0c40*/  IADD3 R39, P0, R10, R39, RZ ;  /* 0x000000270a277210 */ /* 0x000fca0007f1e0ff */
[----:B------:R-:W-:Y:S01]  /*0c50*/  IMAD.X R10, RZ, RZ, R11, P0 ;  /* 0x000000ffff0a7224 */ /* 0x000fe200000e060b */
[C---:B------:R-:W-:Y:S02]  /*0c60*/  SHF.L.U32 R11, R8.reuse, 0x6, RZ ;  /* 0x00000006080b7819 */ /* 0x040fe400000006ff */
[----:B------:R-:W-:Y:S02]  /*0c70*/  SHF.L.U64.HI R22, R8, 0x6, R9 ;  /* 0x0000000608167819 */ /* 0x000fe40000010209 */
[----:B------:R-:W-:Y:S02]  /*0c80*/  IADD3 R8, P0, R6, R11, RZ ;  /* 0x0000000b06087210 */ /* 0x000fe40007f1e0ff */
[C---:B------:R-:W-:Y:S01]  /*0c90*/  SHF.L.U64.HI R10, R39.reuse, 0x6, R10 ;  /* 0x00000006270a7819 */ /* 0x040fe2000001020a */
[----:B------:R-:W-:Y:S01]  /*0ca0*/  IMAD.SHL.U32 R39, R39, 0x40, RZ ;  /* 0x0000004027277824 */ /* 0x000fe200078e00ff */
[----:B------:R-:W-:Y:S01]  /*0cb0*/  IADD3.X R9, R4, R22, RZ, P0, !PT ;  /* 0x0000001604097210 */ /* 0x000fe200007fe4ff */
[----:B--2---:R-:W-:Y:S01]  /*0cc0*/  FADD R44, -R33, R42 ;  /* 0x0000002a212c7221 */ /* 0x004fe20000000100 */
[----:B------:R-:W-:Y:S01]  /*0cd0*/  IMAD.WIDE R20, R20, 0x4, R46 ;  /* 0x0000000414147825 */ /* 0x000fe200078e022e */
[----:B------:R0:W2:Y:S01]  /*0ce0*/  LDG.E.EL R42, desc[UR4][R48.64] ;  /* 0x00000004302a7981 */ /* 0x0000a2000c2e1900 */
[----:B------:R-:W-:-:S02]  /*0cf0*/  IADD3 R46, P1, R39, R6, RZ ;  /* 0x00000006272e7210 */ /* 0x000fc40007f3e0ff */
[----:B------:R-:W-:Y:S02]  /*0d00*/  FFMA R44, R14, R44, R33 ;  /* 0x0000002c0e2c7223 */ /* 0x000fe40000000021 */
[----:B------:R-:W4:Y:S01]  /*0d10*/  LDG.E.EL R33, desc[UR4][R50.64] ;  /* 0x0000000432217981 */ /* 0x000f22000c2e1900 */
[----:B------:R-:W-:-:S03]  /*0d20*/  IMAD.X R47, R10, 0x1, R4, P1 ;  /* 0x000000010a2f7824 */ /* 0x000fc600008e0604 */
[----:B------:R-:W4:Y:S01]  /*0d30*/  LDG.E.EL R20, desc[UR4][R20.64] ;  /* 0x0000000414147981 */ /* 0x000f22000c2e1900 */
[C---:B0-----:R-:W-:Y:S01]  /*0d40*/  IMAD.WIDE R48, R41.reuse, 0x4, R8 ;  /* 0x0000000429307825 */ /* 0x041fe200078e0208 */
[----:B------:R-:W-:Y:S02]  /*0d50*/  IADD3 R8, P0, R11, R3, RZ ;  /* 0x000000030b087210 */ /* 0x000fe40007f1e0ff */
[----:B------:R-:W-:Y:S01]  /*0d60*/  IADD3 R4, P1, R39, R3, RZ ;  /* 0x0000000327047210 */ /* 0x000fe20007f3e0ff */
[C---:B------:R-:W-:Y:S01]  /*0d70*/  IMAD.WIDE R46, R41.reuse, 0x4, R46 ;  /* 0x00000004292e7825 */ /* 0x040fe200078e022e */
[----:B------:R0:W5:Y:S03]  /*0d80*/  LDG.E.EL R6, desc[UR4][R48.64] ;  /* 0x0000000430067981 */ /* 0x000166000c2e1900 */
[----:B------:R-:W-:Y:S01]  /*0d90*/  IMAD.X R9, R22, 0x1, R5, P0 ;  /* 0x0000000116097824 */ /* 0x000fe200000e0605 */
[----:B------:R-:W-:Y:S01]  /*0da0*/  IADD3.X R5, R10, R5, RZ, P1, !PT ;  /* 0x000000050a057210 */ /* 0x000fe20000ffe4ff */
[----:B------:R1:W5:Y:S01]  /*0db0*/  LDG.E.EL R28, desc[UR4][R46.64] ;  /* 0x000000042e1c7981 */ /* 0x000362000c2e1900 */
[----:B0-----:R-:W-:Y:S01]  /*0dc0*/  IMAD.WIDE R48, R41, 0x4, R8 ;  /* 0x0000000429307825 */ /* 0x001fe200078e0208 */
[----:B------:R-:W-:-:S03]  /*0dd0*/  IADD3 R8, P1, R39, R0, RZ ;  /* 0x0000000027087210 */ /* 0x000fc60007f3e0ff */
[----:B-1----:R-:W-:Y:S01]  /*0de0*/  IMAD.WIDE R46, R41, 0x4, R4 ;  /* 0x00000004292e7825 */ /* 0x002fe200078e0204 */
[----:B------:R-:W-:Y:S01]  /*0df0*/  IADD3 R4, P0, R11, R0, RZ ;  /* 0x000000000b047210 */ /* 0x000fe20007f1e0ff */
[----:B------:R-:W5:Y:S01]  /*0e00*/  LDG.E.EL R43, desc[UR4][R48.64] ;  /* 0x00000004302b7981 */ /* 0x000f62000c2e1900 */
[----:B------:R-:W-:-:S03]  /*0e10*/  IADD3.X R9, R10, R25, RZ, P1, !PT ;  /* 0x000000190a097210 */ /* 0x000fc60000ffe4ff */
[----:B------:R-:W-:Y:S01]  /*0e20*/  IMAD.X R5, R22, 0x1, R25, P0 ;  /* 0x0000000116057824 */ /* 0x000fe200000e0619 */
[----:B------:R0:W5:Y:S01]  /*0e30*/  LDG.E.EL R3, desc[UR4][R46.64] ;  /* 0x000000042e037981 */ /* 0x000162000c2e1900 */
[----:B------:R-:W-:Y:S01]  /*0e40*/  IMAD.WIDE R50, R41, 0x4, R8 ;  /* 0x0000000429327825 */ /* 0x000fe200078e0208 */
[----:B------:R-:W-:-:S03]  /*0e50*/  IADD3 R8, P1, R39, R24, RZ ;  /* 0x0000001827087210 */ /* 0x000fc60007f3e0ff */
[----:B------:R-:W-:Y:S01]  /*0e60*/  IMAD.WIDE R52, R41, 0x4, R4 ;  /* 0x0000000429347825 */ /* 0x000fe200078e0204 */
[----:B------:R-:W-:Y:S01]  /*0e70*/  IADD3 R4, P0, R24, R11, RZ ;  /* 0x0000000b18047210 */ /* 0x000fe20007f1e0ff */
[----:B------:R1:W5:Y:S01]  /*0e80*/  LDG.E.EL R0, desc[UR4][R50.64] ;  /* 0x0000000432007981 */ /* 0x000362000c2e1900 */
[----:B------:R-:W-:-:S03]  /*0e90*/  IADD3.X R9, R10, R29, RZ, P1, !PT ;  /* 0x0000001d0a097210 */ /* 0x000fc60000ffe4ff */
[----:B------:R-:W-:Y:S01]  /*0ea0*/  IMAD.X R5, R29, 0x1, R22, P0 ;  /* 0x000000011d057824 */ /* 0x000fe200000e0616 */
[----:B------:R1:W5:Y:S01]  /*0eb0*/  LDG.E.EL R25, desc[UR4][R52.64] ;  /* 0x0000000434197981 */ /* 0x000362000c2e1900 */
[----:B0-----:R-:W-:Y:S01]  /*0ec0*/  IMAD.WIDE R46, R41, 0x4, R8 ;  /* 0x00000004292e7825 */ /* 0x001fe200078e0208 */
[----:B------:R-:W-:-:S03]  /*0ed0*/  IADD3 R8, P1, R39, R36, RZ ;  /* 0x0000002427087210 */ /* 0x000fc60007f3e0ff */
[----:B------:R-:W-:Y:S01]  /*0ee0*/  IMAD.WIDE R48, R41, 0x4, R4 ;  /* 0x0000000429307825 */ /* 0x000fe200078e0204 */
[----:B------:R-:W-:Y:S01]  /*0ef0*/  IADD3 R4, P0, R11, R36, RZ ;  /* 0x000000240b047210 */ /* 0x000fe20007f1e0ff */
[----:B------:R0:W5:Y:S01]  /*0f00*/  LDG.E.EL R29, desc[UR4][R46.64] ;  /* 0x000000042e1d7981 */ /* 0x000162000c2e1900 */
[----:B------:R-:W-:-:S03]  /*0f10*/  IADD3.X R9, R10, R31, RZ, P1, !PT ;  /* 0x0000001f0a097210 */ /* 0x000fc60000ffe4ff */
[----:B------:R-:W-:Y:S01]  /*0f20*/  IMAD.X R5, R22, 0x1, R31, P0 ;  /* 0x0000000116057824 */ /* 0x000fe200000e061f */
[----:B------:R-:W5:Y:S01]  /*0f30*/  LDG.E.EL R24, desc[UR4][R48.64] ;  /* 0x0000000430187981 */ /* 0x000f62000c2e1900 */
[----:B-1----:R-:W-:Y:S01]  /*0f40*/  IMAD.WIDE R50, R41, 0x4, R8 ;  /* 0x0000000429327825 */ /* 0x002fe200078e0208 */
[----:B------:R-:W-:-:S03]  /*0f50*/  IADD3 R8, P0, R16, R11, RZ ;  /* 0x0000000b10087210 */ /* 0x000fc60007f1e0ff */
[----:B------:R-:W-:Y:S01]  /*0f60*/  IMAD.WIDE R52, R41, 0x4, R4 ;  /* 0x0000000429347825 */ /* 0x000fe200078e0204 */
[----:B0-----:R-:W-:Y:S01]  /*0f70*/  IADD3 R46, P1, R18, R11, RZ ;  /* 0x0000000b122e7210 */ /* 0x001fe20007f3e0ff */
[----:B------:R-:W5:Y:S02]  /*0f80*/  LDG.E.EL R31, desc[UR4][R50.64] ;  /* 0x00000004321f7981 */ /* 0x000f64000c2e1900 */
[--C-:B------:R-:W-:Y:S01]  /*0f90*/  IMAD.X R9, R17, 0x1, R22.reuse, P0 ;  /* 0x0000000111097824 */ /* 0x100fe200000e0616 */
[----:B------:R-:W-:Y:S01]  /*0fa0*/  IADD3 R4, P0, R11, R38, RZ ;  /* 0x000000260b047210 */ /* 0x000fe20007f1e0ff */
[----:B------:R-:W5:Y:S01]  /*0fb0*/  LDG.E.EL R45, desc[UR4][R52.64] ;  /* 0x00000004342d7981 */ /* 0x000f62000c2e1900 */
[----:B------:R-:W-:Y:S02]  /*0fc0*/  IADD3 R38, P2, R39, R38, RZ ;  /* 0x0000002627267210 */ /* 0x000fe40007f5e0ff */
[----:B------:R-:W-:Y:S02]  /*0fd0*/  IADD3 R16, P3, R39, R16, RZ ;  /* 0x0000001027107210 */ /* 0x000fe40007f7e0ff */
[----:B------:R-:W-:Y:S01]  /*0fe0*/  IADD3 R18, P4, R39, R18, RZ ;  /* 0x0000001227127210 */ /* 0x000fe20007f9e0ff */
[----:B------:R-:W-:Y:S01]  /*0ff0*/  IMAD.X R39, R10, 0x1, R19, P2 ;  /* 0x000000010a277824 */ /* 0x000fe200010e0613 */
[----:B------:R-:W-:Y:S01]  /*1000*/  IADD3.X R5, R22, R19, RZ, P0, !PT ;  /* 0x0000001316057210 */ /* 0x000fe200007fe4ff */
[----:B------:R-:W-:Y:S01]  /*1010*/  IMAD.X R47, R37, 0x1, R22, P1 ;  /* 0x00000001252f7824 */ /* 0x000fe200008e0616 */
[----:B------:R-:W-:-:S02]  /*1020*/  IADD3.X R17, R10, R17, RZ, P3, !PT ;  /* 0x000000110a117210 */ /* 0x000fc40001ffe4ff */
[----:B------:R-:W-:Y:S01]  /*1030*/  IADD3.X R19, R10, R37, RZ, P4, !PT ;  /* 0x000000250a137210 */ /* 0x000fe200027fe4ff */
[C---:B------:R-:W-:Y:S01]  /*1040*/  IMAD.WIDE R8, R41.reuse, 0x4, R8 ;  /* 0x0000000429087825 */ /* 0x040fe200078e0208 */
[----:B------:R-:W0:Y:S03]  /*1050*/  LDC.64 R10, c[0x0][0x210] ;  /* 0x00008400ff0a7b82 */ /* 0x000e260000000a00 */
[C---:B------:R-:W-:Y:S02]  /*1060*/  IMAD.WIDE R4, R41.reuse, 0x4, R4 ;  /* 0x0000000429047825 */ /* 0x040fe400078e0204 */
[----:B------:R-:W5:Y:S02]  /*1070*/  LDG.E.EL R8, desc[UR4][R8.64] ;  /* 0x0000000408087981 */ /* 0x000f64000c2e1900 */
[C---:B------:R-:W-:Y:S02]  /*1080*/  IMAD.WIDE R38, R41.reuse, 0x4, R38 ;  /* 0x0000000429267825 */ /* 0x040fe400078e0226 */
[----:B------:R1:W5:Y:S02]  /*1090*/  LDG.E.EL R4, desc[UR4][R4.64] ;  /* 0x0000000404047981 */ /* 0x000364000c2e1900 */
[----:B------:R-:W-:-:S02]  /*10a0*/  IMAD.WIDE R16, R41, 0x4, R16 ;  /* 0x0000000429107825 */ /* 0x000fc400078e0210 */
[----:B------:R-:W5:Y:S02]  /*10b0*/  LDG.E.EL R38, desc[UR4][R38.64] ;  /* 0x0000000426267981 */ /* 0x000f64000c2e1900 */
[C---:B------:R-:W-:Y:S02]  /*10c0*/  IMAD.WIDE R46, R41.reuse, 0x4, R46 ;  /* 0x00000004292e7825 */ /* 0x040fe400078e022e */
[----:B------:R-:W5:Y:S02]  /*10d0*/  LDG.E.EL R16, desc[UR4][R16.64] ;  /* 0x0000000410107981 */ /* 0x000f64000c2e1900 */
[----:B------:R-:W-:Y:S02]  /*10e0*/  IMAD.WIDE R18, R41, 0x4, R18 ;  /* 0x0000000429127825 */ /* 0x000fe400078e0212 */
[----:B------:R-:W5:Y:S04]  /*10f0*/  LDG.E.EL R47, desc[UR4][R46.64] ;  /* 0x000000042e2f7981 */ /* 0x000f68000c2e1900 */
[----:B------:R-:W5:Y:S01]  /*1100*/  LDG.E.EL R19, desc[UR4][R18.64] ;  /* 0x0000000412137981 */ /* 0x000f62000c2e1900 */
[----:B-1----:R-:W-:Y:S01]  /*1110*/  FADD R5, -R32, R35 ;  /* 0x0000002320057221 */ /* 0x002fe20000000100 */
[----:B0-----:R-:W-:-:S04]  /*1120*/  IMAD.WIDE R10, R2, 0x4, R10 ;  /* 0x00000004020a7825 */ /* 0x001fc800078e020a */
[----:B------:R-:W-:Y:S01]  /*1130*/  FFMA R5, R27, R5, R32 ;  /* 0x000000051b057223 */ /* 0x000fe20000000020 */
[----:B---3--:R-:W-:-:S04]  /*1140*/  FADD R23, -R40, R23 ;  /* 0x0000001728177221 */ /* 0x008fc80000000100 */
[----:B------:R-:W-:Y:S01]  /*1150*/  FFMA R40, R15, R23, R40 ;  /* 0x000000170f287223 */ /* 0x000fe20000000028 */
[----:B--2---:R-:W-:-:S04]  /*1160*/  FADD R42, -R7, R42 ;  /* 0x0000002a072a7221 */ /* 0x004fc80000000100 */
[----:B------:R-:W-:Y:S01]  /*1170*/  FFMA R7, R14, R42, R7 ;  /* 0x0000002a0e077223 */ /* 0x000fe20000000007 */
[----:B----4-:R-:W-:-:S03]  /*1180*/  FADD R20, -R33, R20 ;  /* 0x0000001421147221 */ /* 0x010fc60000000100 */
[----:B------:R-:W-:Y:S01]  /*1190*/  FADD R7, -R44, R7 ;  /* 0x000000072c077221 */ /* 0x000fe20000000100 */
[----:B------:R-:W-:-:S04]  /*11a0*/  FFMA R33, R15, R20, R33 ;  /* 0x000000140f217223 */ /* 0x000fc80000000021 */
[----:B------:R-:W-:Y:S01]  /*11b0*/  FADD R33, -R40, R33 ;  /* 0x0000002128217221 */ /* 0x000fe20000000100 */
[----:B-----5:R-:W-:Y:S01]  /*11c0*/  FADD R6, -R43, R6 ;  /* 0x000000062b067221 */ /* 0x020fe20000000100 */
[----:B------:R-:W-:-:S03]  /*11d0*/  FADD R28, -R3, R28 ;  /* 0x0000001c031c7221 */ /* 0x000fc60000000100 */
[C---:B------:R-:W-:Y:S01]  /*11e0*/  FFMA R43, R12.reuse, R6, R43 ;  /* 0x000000060c2b7223 */ /* 0x040fe2000000002b */
[----:B------:R-:W-:Y:S01]  /*11f0*/  FFMA R12, R12, R28, R3 ;  /* 0x0000001c0c0c7223 */ /* 0x000fe20000000003 */
[----:B------:R-:W-:-:S03]  /*1200*/  FFMA R6, R27, R7, R44 ;  /* 0x000000071b067223 */ /* 0x000fc6000000002c */
[----:B------:R-:W-:Y:S01]  /*1210*/  FADD R12, -R43, R12 ;  /* 0x0000000c2b0c7221 */ /* 0x000fe20000000100 */
[----:B------:R-:W-:Y:S01]  /*1220*/  FADD R29, -R0, R29 ;  /* 0x0000001d001d7221 */ /* 0x000fe20000000100 */
[----:B------:R-:W-:-:S03]  /*1230*/  FADD R24, -R25, R24 ;  /* 0x0000001819187221 */ /* 0x000fc60000000100 */
[C---:B------:R-:W-:Y:S01]  /*1240*/  FFMA R0, R13.reuse, R29, R0 ;  /* 0x0000001d0d007223 */ /* 0x040fe20000000000 */
[----:B------:R-:W-:-:S04]  /*1250*/  FFMA R25, R13, R24, R25 ;  /* 0x000000180d197223 */ /* 0x000fc80000000019 */
[----:B------:R-:W-:Y:S01]  /*1260*/  FADD R0, -R25, R0 ;  /* 0x0000000019007221 */ /* 0x000fe20000000100 */
[----:B------:R-:W-:Y:S01]  /*1270*/  FFMA R7, R27, R33, R40 ;  /* 0x000000211b077223 */ /* 0x000fe20000000028 */
[C---:B------:R-:W-:Y:S02]  /*1280*/  FFMA R12, R26.reuse, R12, R43 ;  /* 0x0000000c1a0c7223 */ /* 0x040fe4000000002b */
[----:B------:R-:W-:Y:S01]  /*1290*/  FFMA R13, R26, R0, R25 ;  /* 0x000000001a0d7223 */ /* 0x000fe20000000019 */
[----:B------:R-:W-:-:S04]  /*12a0*/  FADD R8, -R45, R8 ;  /* 0x000000082d087221 */ /* 0x000fc80000000100 */
[----:B------:R-:W-:Y:S01]  /*12b0*/  FFMA R45, R14, R8, R45 ;  /* 0x000000080e2d7223 */ /* 0x000fe2000000002d */
[----:B------:R-:W-:Y:S01]  /*12c0*/  FADD R16, -R31, R16 ;  /* 0x000000101f107221 */ /* 0x000fe20000000100 */
[----:B------:R-:W-:Y:S01]  /*12d0*/  FADD R47, -R4, R47 ;  /* 0x0000002f042f7221 */ /* 0x000fe20000000100 */
[----:B------:R-:W-:Y:S02]  /*12e0*/  FADD R19, -R38, R19 ;  /* 0x0000001326137221 */ /* 0x000fe40000000100 */
[----:B------:R-:W-:Y:S01]  /*12f0*/  FFMA R16, R14, R16, R31 ;  /* 0x000000100e107223 */ /* 0x000fe2000000001f */
[C---:B------:R-:W-:Y:S01]  /*1300*/  FFMA R47, R15.reuse, R47, R4 ;  /* 0x0000002f0f2f7223 */ /* 0x040fe20000000004 */
[----:B------:R-:W-:Y:S01]  /*1310*/  FFMA R38, R15, R19, R38 ;  /* 0x000000130f267223 */ /* 0x000fe20000000026 */
[----:B------:R-:W-:Y:S01]  /*1320*/  FADD R4, -R34, R30 ;  /* 0x0000001e22047221 */ /* 0x000fe20000000100 */
[----:B------:R-:W-:Y:S02]  /*1330*/  FADD R16, -R45, R16 ;  /* 0x000000102d107221 */ /* 0x000fe40000000100 */
[----:B------:R-:W-:Y:S01]  /*1340*/  FADD R38, -R47, R38 ;  /* 0x000000262f267221 */ /* 0x000fe20000000100 */
[----:B------:R-:W-:Y:S01]  /*1350*/  FFMA R4, R27, R4, R34 ;  /* 0x000000041b047223 */ /* 0x000fe20000000022 */
[----:B------:R-:W-:-:S02]  /*1360*/  FFMA R14, R26, R16, R45 ;  /* 0x000000101a0e7223 */ /* 0x000fc4000000002d */
[----:B------:R-:W-:Y:S02]  /*1370*/  FFMA R15, R26, R38, R47 ;  /* 0x000000261a0f7223 */ /* 0x000fe4000000002f */
[----:B------:R-:W-:Y:S04]  /*1380*/  STG.E.128 desc[UR4][R10.64], R4 ;  /* 0x000000040a007986 */ /* 0x000fe8000c101d04 */
[----:B------:R-:W-:Y:S01]  /*1390*/  STG.E.128 desc[UR4][R10.64+0x800], R12 ;  /* 0x0008000c0a007986 */ /* 0x000fe2000c101d04 */
[----:B------:R-:W-:Y:S05]  /*13a0*/  EXIT ;  /* 0x000000000000794d */ /* 0x000fea0003800000 */
.L_x_0:
[----:B------:R-:W-:-:S00]  /*13b0*/  BRA `(.L_x_0) ;  /* 0xfffffffc00fc7947 */ /* 0x000fc0000383ffff */
[----:B------:R-:W-:-:S00]  /*13c0*/  NOP ;  /* 0x0000000000007918 */ /* 0x000fc00000000000 */
        /* <DEDUP_REMOVED lines=11> */
.L_x_1:


//--------------------- .nv.constant0.triton_poi_fused__unsafe_index_add_mul_sub_14 --------------------------
	.section	.nv.constant0.triton_poi_fused__unsafe_index_add_mul_sub_14,"a",@progbits
	.sectionflags	@""
	.align	4
.nv.constant0.triton_poi_fused__unsafe_index_add_mul_sub_14:
	.zero		596
